	.headerflags	@"EF_CUDA_TEXMODE_UNIFIED EF_CUDA_64BIT_ADDRESS EF_CUDA_ACCELERATORS EF_CUDA_SM90 EF_CUDA_VIRTUAL_SM(EF_CUDA_SM90)"
	.elftype	@"ET_EXEC"


//--------------------- .nv.info                  --------------------------
	.section	.nv.info,"",@"SHT_CUDA_INFO"
	.align	4


	//----- nvinfo : EIATTR_REGCOUNT
	.align		4
        /*0000*/ 	.byte	0x04, 0x2f
        /*0002*/ 	.short	(.L_2 - .L_1)
	.align		4
.L_1:
        /*0004*/ 	.word	index@(triton_poi_fused_native_group_norm_relu_16)
        /*0008*/ 	.word	0x00000012


	//----- nvinfo : EIATTR_MIN_STACK_SIZE
	.align		4
.L_2:
        /*000c*/ 	.byte	0x04, 0x12
        /*000e*/ 	.short	(.L_4 - .L_3)
	.align		4
.L_3:
        /*0010*/ 	.word	index@(triton_poi_fused_native_group_norm_relu_16)
        /*0014*/ 	.word	0x00000000


	//----- nvinfo : EIATTR_FRAME_SIZE
	.align		4
.L_4:
        /*0018*/ 	.byte	0x04, 0x11
        /*001a*/ 	.short	(.L_6 - .L_5)
	.align		4
.L_5:
        /*001c*/ 	.word	index@(triton_poi_fused_native_group_norm_relu_16)
        /*0020*/ 	.word	0x00000000


	//----- nvinfo : EIATTR_MIN_STACK_SIZE
	.align		4
.L_6:
        /*0024*/ 	.byte	0x04, 0x12
        /*0026*/ 	.short	(.L_8 - .L_7)
	.align		4
.L_7:
        /*0028*/ 	.word	index@(triton_poi_fused_native_group_norm_relu_16)
        /*002c*/ 	.word	0x00000000
.L_8:


//--------------------- .nv.info.triton_poi_fused_native_group_norm_relu_16 --------------------------
	.section	.nv.info.triton_poi_fused_native_group_norm_relu_16,"",@"SHT_CUDA_INFO"
	.sectionflags	@""
	.align	4


	//----- nvinfo : EIATTR_CUDA_API_VERSION
	.align		4
        /*0000*/ 	.byte	0x04, 0x37
        /*0002*/ 	.short	(.L_10 - .L_9)
.L_9:
        /*0004*/ 	.word	0x0000007c


	//----- nvinfo : EIATTR_KPARAM_INFO
	.align		4
.L_10:
        /*0008*/ 	.byte	0x04, 0x17
        /*000a*/ 	.short	(.L_12 - .L_11)
.L_11:
        /*000c*/ 	.word	0x00000000
        /*0010*/ 	.short	0x0006
        /*0012*/ 	.short	0x0030
        /*0014*/ 	.byte	0x00, 0xf0, 0x11, 0x00


	//----- nvinfo : EIATTR_KPARAM_INFO
	.align		4
.L_12:
        /*0018*/ 	.byte	0x04, 0x17
        /*001a*/ 	.short	(.L_14 - .L_13)
.L_13:
        /*001c*/ 	.word	0x00000000
        /*0020*/ 	.short	0x0005
        /*0022*/ 	.short	0x0028
        /*0024*/ 	.byte	0x00, 0xf4, 0x21, 0x00


	//----- nvinfo : EIATTR_KPARAM_INFO
	.align		4
.L_14:
        /*0028*/ 	.byte	0x04, 0x17
        /*002a*/ 	.short	(.L_16 - .L_15)
.L_15:
        /*002c*/ 	.word	0x00000000
        /*0030*/ 	.short	0x0004
        /*0032*/ 	.short	0x0020
        /*0034*/ 	.byte	0x00, 0xf4, 0x21, 0x00


	//----- nvinfo : EIATTR_KPARAM_INFO
	.align		4
.L_16:
        /*0038*/ 	.byte	0x04, 0x17
        /*003a*/ 	.short	(.L_18 - .L_17)
.L_17:
        /*003c*/ 	.word	0x00000000
        /*0040*/ 	.short	0x0003
        /*0042*/ 	.short	0x0018
        /*0044*/ 	.byte	0x00, 0xf4, 0x21, 0x00


	//----- nvinfo : EIATTR_KPARAM_INFO
	.align		4
.L_18:
        /*0048*/ 	.byte	0x04, 0x17
        /*004a*/ 	.short	(.L_20 - .L_19)
.L_19:
        /*004c*/ 	.word	0x00000000
        /*0050*/ 	.short	0x0002
        /*0052*/ 	.short	0x0010
        /*0054*/ 	.byte	0x00, 0xf4, 0x21, 0x00


	//----- nvinfo : EIATTR_KPARAM_INFO
	.align		4
.L_20:
        /*0058*/ 	.byte	0x04, 0x17
        /*005a*/ 	.short	(.L_22 - .L_21)
.L_21:
        /*005c*/ 	.word	0x00000000
        /*0060*/ 	.short	0x0001
        /*0062*/ 	.short	0x0008
        /*0064*/ 	.byte	0x00, 0xf4, 0x21, 0x00


	//----- nvinfo : EIATTR_KPARAM_INFO
	.align		4
.L_22:
        /*0068*/ 	.byte	0x04, 0x17
        /*006a*/ 	.short	(.L_24 - .L_23)
.L_23:
        /*006c*/ 	.word	0x00000000
        /*0070*/ 	.short	0x0000
        /*0072*/ 	.short	0x0000
        /*0074*/ 	.byte	0x00, 0xf4, 0x21, 0x00


	//----- nvinfo : EIATTR_SPARSE_MMA_MASK
	.align		4
.L_24:
        /*0078*/ 	.byte	0x03, 0x50
        /*007a*/ 	.short	0x0000


	//----- nvinfo : EIATTR_MAXREG_COUNT
	.align		4
        /*007c*/ 	.byte	0x03, 0x1b
        /*007e*/ 	.short	0x00ff


	//----- nvinfo : EIATTR_EXIT_INSTR_OFFSETS
	.align		4
        /*0080*/ 	.byte	0x04, 0x1c
        /*0082*/ 	.short	(.L_26 - .L_25)


	//   ....[0]....
.L_25:
        /*0084*/ 	.word	0x00000350


	//----- nvinfo : EIATTR_REQNTID
	.align		4
.L_26:
        /*0088*/ 	.byte	0x04, 0x10
        /*008a*/ 	.short	(.L_28 - .L_27)
.L_27:
        /*008c*/ 	.word	0x00000100
        /*0090*/ 	.word	0x00000001
        /*0094*/ 	.word	0x00000001


	//----- nvinfo : EIATTR_CBANK_PARAM_SIZE
	.align		4
.L_28:
        /*0098*/ 	.byte	0x03, 0x19
        /*009a*/ 	.short	0x0034


	//----- nvinfo : EIATTR_PARAM_CBANK
	.align		4
        /*009c*/ 	.byte	0x04, 0x0a
        /*009e*/ 	.short	(.L_30 - .L_29)
	.align		4
.L_29:
        /*00a0*/ 	.word	index@(.nv.constant0.triton_poi_fused_native_group_norm_relu_16)
        /*00a4*/ 	.short	0x0210
        /*00a6*/ 	.short	0x0034


	//----- nvinfo : EIATTR_SW_WAR
	.align		4
.L_30:
        /*00a8*/ 	.byte	0x04, 0x36
        /*00aa*/ 	.short	(.L_32 - .L_31)
.L_31:
        /*00ac*/ 	.word	0x00000008
.L_32:


//--------------------- .nv.callgraph             --------------------------
	.section	.nv.callgraph,"",@"SHT_CUDA_CALLGRAPH"
	.align	4
	.sectionentsize	8
	.align		4
        /*0000*/ 	.word	0x00000000
	.align		4
        /*0004*/ 	.word	0xffffffff
	.align		4
        /*0008*/ 	.word	0x00000000
	.align		4
        /*000c*/ 	.word	0xfffffffe
	.align		4
        /*0010*/ 	.word	0x00000000
	.align		4
        /*0014*/ 	.word	0xfffffffd
	.align		4
        /*0018*/ 	.word	0x00000000
	.align		4
        /*001c*/ 	.word	0xfffffffc


//--------------------- .nv.constant4             --------------------------
	.section	.nv.constant4,"a",@progbits
	.align	8
	.align		8
.nv.constant4:
        /*0000*/ 	.dword	_$_str


//--------------------- .text.triton_poi_fused_native_group_norm_relu_16 --------------------------
	.section	.text.triton_poi_fused_native_group_norm_relu_16,"ax",@progbits
	.align	128
        .global         triton_poi_fused_native_group_norm_relu_16
        .type           triton_poi_fused_native_group_norm_relu_16,@function
        .size           triton_poi_fused_native_group_norm_relu_16,(.L_x_1 - triton_poi_fused_native_group_norm_relu_16)
        .other          triton_poi_fused_native_group_norm_relu_16,@"STO_CUDA_ENTRY STV_DEFAULT"
triton_poi_fused_native_group_norm_relu_16:
.text.triton_poi_fused_native_group_norm_relu_16:
[----:B------:R-:W-:Y:S01]  /*0000*/  LDC R1, c[0x0][0x28] ;  /* 0x00000a00ff017b82 */ /* 0x000fe20000000800 */
[----:B------:R-:W1:Y:S07]  /*0010*/  S2R R0, SR_TID.X ;  /* 0x0000000000007919 */ /* 0x000e6e0000002100 */
[----:B------:R-:W2:Y:S01]  /*0020*/  LDC.64 R6, c[0x0][0x220] ;  /* 0x00008800ff067b82 */ /* 0x000ea20000000a00 */
[----:B------:R-:W-:Y:S01]  /*0030*/  ULDC.64 UR4, c[0x0][0x208] ;  /* 0x0000820000047ab9 */ /* 0x000fe20000000a00 */
[----:B------:R-:W3:Y:S06]  /*0040*/  S2R R5, SR_CTAID.X ;  /* 0x0000000000057919 */ /* 0x000eec0000002500 */
[----:B------:R-:W4:Y:S08]  /*0050*/  LDC.64 R10, c[0x0][0x218] ;  /* 0x00008600ff0a7b82 */ /* 0x000f300000000a00 */
[----:B------:R-:W5:Y:S08]  /*0060*/  LDC.64 R8, c[0x0][0x210] ;  /* 0x00008400ff087b82 */ /* 0x000f700000000a00 */
[----:B------:R-:W2:Y:S01]  /*0070*/  LDC.64 R14, c[0x0][0x228] ;  /* 0x00008a00ff0e7b82 */ /* 0x000ea20000000a00 */
[----:B-1----:R-:W-:Y:S01]  /*0080*/  IMAD.SHL.U32 R0, R0, 0x2, RZ ;  /* 0x0000000200007824 */ /* 0x002fe200078e00ff */
[----:B---3--:R-:W-:-:S04]  /*0090*/  SHF.R.S32.HI R3, RZ, 0x16, R5 ;  /* 0x00000016ff037819 */ /* 0x008fc80000011405 */
[----:B------:R-:W-:Y:S02]  /*00a0*/  LOP3.LUT R0, R0, 0x1fe, RZ, 0xc0, !PT ;  /* 0x000001fe00007812 */ /* 0x000fe400078ec0ff */
[----:B------:R-:W-:-:S03]  /*00b0*/  SGXT R3, R3, 0x1 ;  /* 0x000000010303781a */ /* 0x000fc60000000200 */
[----:B------:R-:W-:-:S05]  /*00c0*/  IMAD R0, R5, 0x200, R0 ;  /* 0x0000020005007824 */ /* 0x000fca00078e0200 */
[CC--:B------:R-:W-:Y:S02]  /*00d0*/  LEA.HI R2, R3.reuse, R0.reuse, RZ, 0xa ;  /* 0x0000000003027211 */ /* 0x0c0fe400078f50ff */
[----:B------:R-:W-:Y:S02]  /*00e0*/  LEA.HI R3, R3, R0, RZ, 0x12 ;  /* 0x0000000003037211 */ /* 0x000fe400078f90ff */
[----:B------:R-:W-:Y:S02]  /*00f0*/  LOP3.LUT R5, R2, 0xfffffc00, RZ, 0xc0, !PT ;  /* 0xfffffc0002057812 */ /* 0x000fe400078ec0ff */
[----:B------:R-:W-:-:S03]  /*0100*/  SHF.R.S32.HI R3, RZ, 0x12, R3 ;  /* 0x00000012ff037819 */ /* 0x000fc60000011403 */
[----:B------:R-:W-:-:S05]  /*0110*/  IMAD.IADD R2, R0, 0x1, -R5 ;  /* 0x0000000100027824 */ /* 0x000fca00078e0a05 */
[----:B------:R-:W-:-:S04]  /*0120*/  PRMT R4, R2, 0x9910, RZ ;  /* 0x0000991002047816 */ /* 0x000fc800000000ff */
[----:B------:R-:W-:-:S04]  /*0130*/  SHF.R.S32.HI R4, RZ, 0xf, R4 ;  /* 0x0000000fff047819 */ /* 0x000fc80000011404 */
[----:B------:R-:W-:-:S04]  /*0140*/  LOP3.LUT R5, R4, 0xffff, RZ, 0xc0, !PT ;  /* 0x0000ffff04057812 */ /* 0x000fc800078ec0ff */
[----:B------:R-:W-:-:S04]  /*0150*/  LEA.HI R4, R5, R2, RZ, 0x15 ;  /* 0x0000000205047211 */ /* 0x000fc800078fa8ff */
[----:B------:R-:W-:-:S04]  /*0160*/  PRMT R4, R4, 0x9910, RZ ;  /* 0x0000991004047816 */ /* 0x000fc800000000ff */
[----:B------:R-:W-:-:S04]  /*0170*/  SHF.R.S32.HI R4, RZ, 0x5, R4 ;  /* 0x00000005ff047819 */ /* 0x000fc80000011404 */
[----:B------:R-:W-:-:S05]  /*0180*/  PRMT R4, R4, 0x9910, RZ ;  /* 0x0000991004047816 */ /* 0x000fca00000000ff */
[----:B------:R-:W-:Y:S02]  /*0190*/  IMAD R3, R3, 0x20, R4 ;  /* 0x0000002003037824 */ /* 0x000fe400078e0204 */
[----:B------:R-:W1:Y:S02]  /*01a0*/  LDC.64 R4, c[0x0][0x230] ;  /* 0x00008c00ff047b82 */ /* 0x000e640000000a00 */
[----:B--2---:R-:W-:-:S06]  /*01b0*/  IMAD.WIDE R12, R3, 0x4, R6 ;  /* 0x00000004030c7825 */ /* 0x004fcc00078e0206 */
[----:B------:R-:W2:Y:S01]  /*01c0*/  LDG.E.EL R12, desc[UR4][R12.64] ;  /* 0x000000040c0c7981 */ /* 0x000ea2000c2e1900 */
[----:B----4-:R-:W-:-:S04]  /*01d0*/  IMAD.WIDE R10, R3, 0x4, R10 ;  /* 0x00000004030a7825 */ /* 0x010fc800078e020a */
[----:B-----5:R-:W-:Y:S02]  /*01e0*/  IMAD.WIDE R6, R0, 0x4, R8 ;  /* 0x0000000400067825 */ /* 0x020fe400078e0208 */
[----:B------:R-:W3:Y:S04]  /*01f0*/  LDG.E.EL R10, desc[UR4][R10.64] ;  /* 0x000000040a0a7981 */ /* 0x000ee8000c2e1900 */
[----:B------:R-:W3:Y:S01]  /*0200*/  LDG.E.64 R6, desc[UR4][R6.64] ;  /* 0x0000000406067981 */ /* 0x000ee2000c1e1b00 */
[----:B0-----:R-:W-:-:S04]  /*0210*/  IMAD.WIDE R8, R2, 0x4, R14 ;  /* 0x0000000402087825 */ /* 0x001fc800078e020e */
[----:B-1----:R-:W-:Y:S02]  /*0220*/  IMAD.WIDE R4, R2, 0x4, R4 ;  /* 0x0000000402047825 */ /* 0x002fe400078e0204 */
[----:B------:R-:W4:Y:S04]  /*0230*/  LDG.E.EL.64 R2, desc[UR4][R8.64] ;  /* 0x0000000408027981 */ /* 0x000f28000c2e1b00 */
[----:B------:R-:W4:Y:S01]  /*0240*/  LDG.E.EL.64 R4, desc[UR4][R4.64] ;  /* 0x0000000404047981 */ /* 0x000f22000c2e1b00 */
[----:B------:R-:W-:-:S04]  /*0250*/  IMAD.MOV.U32 R15, RZ, RZ, 0x39000000 ;  /* 0x39000000ff0f7424 */ /* 0x000fc800078e00ff */
[----:B--2---:R-:W-:Y:S02]  /*0260*/  FFMA R14, R12, R15, 9.9999997473787516356e-06 ;  /* 0x3727c5ac0c0e7423 */ /* 0x004fe4000000000f */
[----:B------:R-:W0:Y:S04]  /*0270*/  LDC.64 R12, c[0x0][0x238] ;  /* 0x00008e00ff0c7b82 */ /* 0x000e280000000a00 */
[----:B------:R-:W1:Y:S01]  /*0280*/  MUFU.RSQ R14, R14 ;  /* 0x0000000e000e7308 */ /* 0x000e620000001400 */
[--C-:B---3--:R-:W-:Y:S01]  /*0290*/  FADD R15, R6, -R10.reuse ;  /* 0x8000000a060f7221 */ /* 0x108fe20000000000 */
[----:B------:R-:W-:-:S03]  /*02a0*/  FADD R11, R7, -R10 ;  /* 0x8000000a070b7221 */ /* 0x000fc60000000000 */
[C---:B-1----:R-:W-:Y:S01]  /*02b0*/  FMUL R15, R14.reuse, R15 ;  /* 0x0000000f0e0f7220 */ /* 0x042fe20000400000 */
[----:B------:R-:W-:-:S03]  /*02c0*/  FMUL R6, R14, R11 ;  /* 0x0000000b0e067220 */ /* 0x000fc60000400000 */
[----:B----4-:R-:W-:Y:S01]  /*02d0*/  FFMA R15, R2, R15, R4 ;  /* 0x0000000f020f7223 */ /* 0x010fe20000000004 */
[----:B------:R-:W-:Y:S01]  /*02e0*/  FFMA R6, R3, R6, R5 ;  /* 0x0000000603067223 */ /* 0x000fe20000000005 */
[----:B0-----:R-:W-:-:S03]  /*02f0*/  IMAD.WIDE R2, R0, 0x4, R12 ;  /* 0x0000000400027825 */ /* 0x001fc600078e020c */
[C---:B------:R-:W-:Y:S02]  /*0300*/  FSETP.GEU.AND P0, PT, R15.reuse, RZ, PT ;  /* 0x000000ff0f00720b */ /* 0x040fe40003f0e000 */
[C---:B------:R-:W-:Y:S02]  /*0310*/  FSETP.GEU.AND P1, PT, R6.reuse, RZ, PT ;  /* 0x000000ff0600720b */ /* 0x040fe40003f2e000 */
[----:B------:R-:W-:Y:S02]  /*0320*/  FSEL R4, R15, RZ, P0 ;  /* 0x000000ff0f047208 */ /* 0x000fe40000000000 */
[----:B------:R-:W-:-:S05]  /*0330*/  FSEL R5, R6, RZ, P1 ;  /* 0x000000ff06057208 */ /* 0x000fca0000800000 */
[----:B------:R-:W-:Y:S01]  /*0340*/  STG.E.64 desc[UR4][R2.64], R4 ;  /* 0x0000000402007986 */ /* 0x000fe2000c101b04 */
[----:B------:R-:W-:Y:S05]  /*0350*/  EXIT ;  /* 0x000000000000794d */ /* 0x000fea0003800000 */
.L_x_0:
[----:B------:R-:W-:-:S00]  /*0360*/  BRA `(.L_x_0) ;  /* 0xfffffffc00fc7947 */ /* 0x000fc0000383ffff */
[----:B------:R-:W-:-:S00]  /*0370*/  NOP ;  /* 0x0000000000007918 */ /* 0x000fc00000000000 */
        /* <DEDUP_REMOVED lines=8> */
.L_x_1:


//--------------------- .nv.global.init           --------------------------
	.section	.nv.global.init,"aw",@progbits
.nv.global.init:
	.type		_$_str,@object
	.size		_$_str,(.L_0 - _$_str)
_$_str:
        /*0000*/ 	.byte	0x5f, 0x5f, 0x43, 0x55, 0x44, 0x41, 0x5f, 0x46, 0x54, 0x5a, 0x00
.L_0:


//--------------------- .nv.constant0.triton_poi_fused_native_group_norm_relu_16 --------------------------
	.section	.nv.constant0.triton_poi_fused_native_group_norm_relu_16,"a",@progbits
	.sectionflags	@""
	.align	4
.nv.constant0.triton_poi_fused_native_group_norm_relu_16:
	.zero		580
